//
// Generated by NVIDIA NVVM Compiler
//
// Compiler Build ID: CL-36424714
// Cuda compilation tools, release 13.0, V13.0.88
// Based on NVVM 20.0.0
//

.version 9.0
.target sm_100
.address_size 64

	// .globl	default_function_kernel

.visible .entry default_function_kernel(
	.param .u64 .ptr .align 1 default_function_kernel_param_0,
	.param .u64 .ptr .align 1 default_function_kernel_param_1
)
.maxntid 32
{
	.reg .b32 	%r<16>;
	.reg .b32 	%f<2>;
	.reg .b64 	%rd<9>;

	ld.param.u64 	%rd1, [default_function_kernel_param_0];
	ld.param.u64 	%rd2, [default_function_kernel_param_1];
	cvta.to.global.u64 	%rd3, %rd1;
	cvta.to.global.u64 	%rd4, %rd2;
	mov.u32 	%r1, %ctaid.x;
	shl.b32 	%r2, %r1, 5;
	mov.u32 	%r3, %tid.x;
	or.b32  	%r4, %r2, %r3;
	mul.hi.u32 	%r5, %r4, 818089009;
	shr.u32 	%r6, %r5, 4;
	mul.lo.s32 	%r7, %r6, 84;
	sub.s32 	%r8, %r4, %r7;
	shl.b32 	%r9, %r1, 3;
	shr.u32 	%r10, %r3, 2;
	or.b32  	%r11, %r9, %r10;
	mul.hi.u32 	%r12, %r11, 818089009;
	shr.u32 	%r13, %r12, 2;
	mad.lo.s32 	%r14, %r13, -84, %r8;
	add.s32 	%r15, %r14, 588;
	mul.wide.s32 	%rd5, %r15, 4;
	add.s64 	%rd6, %rd4, %rd5;
	ld.global.nc.f32 	%f1, [%rd6];
	mul.wide.u32 	%rd7, %r4, 4;
	add.s64 	%rd8, %rd3, %rd7;
	st.global.f32 	[%rd8], %f1;
	ret;

}


// ===== COMPILED SASS (sm_100) =====

	.target	sm_100

	.elftype	@"ET_EXEC"


//--------------------- .note.nv.tkinfo           --------------------------
	.section	.note.nv.tkinfo,"",@"SHT_NOTE"
	.sectionflags	@"SHF_NOTE_NV_TKINFO"
	.tkinfo
        /*0018*/ 	.word	0x00000002
        /*0030*/ 	.string	""
        /*0030*/ 	.string	"ptxas"
        /*0030*/ 	.string	"Cuda compilation tools, release 13.0, V13.0.88"
        /*0030*/ 	.string	"Build cuda_13.0.r13.0/compiler.36424714_0"
        /*0030*/ 	.string	"-arch sm_100 -m 64 "



//--------------------- .note.nv.cuinfo           --------------------------
	.section	.note.nv.cuinfo,"",@"SHT_NOTE"
	.sectionflags	@"SHF_NOTE_NV_CUINFO"
        /*0018*/ 	.short	0x0002
        /*001a*/ 	.short	0x0064
        /*001c*/ 	.short	0x0082
	.zero		2


//--------------------- .nv.info                  --------------------------
	.section	.nv.info,"",@"SHT_CUDA_INFO"
	.align	4


	//----- nvinfo : EIATTR_REGCOUNT
	.align		4
        /*0000*/ 	.byte	0x04, 0x2f
        /*0002*/ 	.short	(.L_1 - .L_0)
	.align		4
.L_0:
        /*0004*/ 	.word	index@(default_function_kernel)
        /*0008*/ 	.word	0x0000000a


	//----- nvinfo : EIATTR_FRAME_SIZE
	.align		4
.L_1:
        /*000c*/ 	.byte	0x04, 0x11
        /*000e*/ 	.short	(.L_3 - .L_2)
	.align		4
.L_2:
        /*0010*/ 	.word	index@(default_function_kernel)
        /*0014*/ 	.word	0x00000000


	//----- nvinfo : EIATTR_MIN_STACK_SIZE
	.align		4
.L_3:
        /*0018*/ 	.byte	0x04, 0x12
        /*001a*/ 	.short	(.L_5 - .L_4)
	.align		4
.L_4:
        /*001c*/ 	.word	index@(default_function_kernel)
        /*0020*/ 	.word	0x00000000
.L_5:


//--------------------- .nv.compat                --------------------------
	.section	.nv.compat,"",@"SHT_CUDA_COMPAT_INFO"
	.align	4
        /*0000*/ 	.byte	0x02, 0x09, 0x00, 0x00, 0x02, 0x02, 0x01, 0x00, 0x02, 0x05, 0x05, 0x00, 0x03, 0x07, 0x01, 0x01
        /*0010*/ 	.byte	0x02, 0x03, 0x00, 0x00, 0x02, 0x06, 0x01, 0x00, 0x04, 0x0b, 0x08, 0x00, 0x09, 0x00, 0x00, 0x00
        /*0020*/ 	.byte	0x00, 0x00, 0x00, 0x00


//--------------------- .nv.info.default_function_kernel --------------------------
	.section	.nv.info.default_function_kernel,"",@"SHT_CUDA_INFO"
	.sectionflags	@""
	.align	4


	//----- nvinfo : EIATTR_CUDA_API_VERSION
	.align		4
        /*0000*/ 	.byte	0x04, 0x37
        /*0002*/ 	.short	(.L_7 - .L_6)
.L_6:
        /*0004*/ 	.word	0x00000082


	//----- nvinfo : EIATTR_KPARAM_INFO
	.align		4
.L_7:
        /*0008*/ 	.byte	0x04, 0x17
        /*000a*/ 	.short	(.L_9 - .L_8)
.L_8:
        /*000c*/ 	.word	0x00000000
        /*0010*/ 	.short	0x0001
        /*0012*/ 	.short	0x0008
        /*0014*/ 	.byte	0x00, 0xf5, 0x21, 0x00


	//----- nvinfo : EIATTR_KPARAM_INFO
	.align		4
.L_9:
        /*0018*/ 	.byte	0x04, 0x17
        /*001a*/ 	.short	(.L_11 - .L_10)
.L_10:
        /*001c*/ 	.word	0x00000000
        /*0020*/ 	.short	0x0000
        /*0022*/ 	.short	0x0000
        /*0024*/ 	.byte	0x00, 0xf5, 0x21, 0x00


	//----- nvinfo : EIATTR_SPARSE_MMA_MASK
	.align		4
.L_11:
        /*0028*/ 	.byte	0x03, 0x50
        /*002a*/ 	.short	0x0000


	//----- nvinfo : EIATTR_MAXREG_COUNT
	.align		4
        /*002c*/ 	.byte	0x03, 0x1b
        /*002e*/ 	.short	0x00ff


	//----- nvinfo : EIATTR_MERCURY_ISA_VERSION
	.align		4
        /*0030*/ 	.byte	0x03, 0x5f
        /*0032*/ 	.short	0x0101


	//----- nvinfo : EIATTR_VRC_CTA_INIT_COUNT
	.align		4
        /*0034*/ 	.byte	0x02, 0x4a
	.zero		1
	.zero		1


	//----- nvinfo : EIATTR_EXIT_INSTR_OFFSETS
	.align		4
        /*0038*/ 	.byte	0x04, 0x1c
        /*003a*/ 	.short	(.L_13 - .L_12)


	//   ....[0]....
.L_12:
        /*003c*/ 	.word	0x00000160


	//----- nvinfo : EIATTR_MAX_THREADS
	.align		4
.L_13:
        /*0040*/ 	.byte	0x04, 0x05
        /*0042*/ 	.short	(.L_15 - .L_14)
.L_14:
        /*0044*/ 	.word	0x00000020
        /*0048*/ 	.word	0x00000001
        /*004c*/ 	.word	0x00000001


	//----- nvinfo : EIATTR_CBANK_PARAM_SIZE
	.align		4
.L_15:
        /*0050*/ 	.byte	0x03, 0x19
        /*0052*/ 	.short	0x0010


	//----- nvinfo : EIATTR_PARAM_CBANK
	.align		4
        /*0054*/ 	.byte	0x04, 0x0a
        /*0056*/ 	.short	(.L_17 - .L_16)
	.align		4
.L_16:
        /*0058*/ 	.word	index@(.nv.constant0.default_function_kernel)
        /*005c*/ 	.short	0x0380
        /*005e*/ 	.short	0x0010


	//----- nvinfo : EIATTR_SW_WAR
	.align		4
.L_17:
        /*0060*/ 	.byte	0x04, 0x36
        /*0062*/ 	.short	(.L_19 - .L_18)
.L_18:
        /*0064*/ 	.word	0x00000008
.L_19:


//--------------------- .nv.callgraph             --------------------------
	.section	.nv.callgraph,"",@"SHT_CUDA_CALLGRAPH"
	.align	4
	.sectionentsize	8
	.align		4
        /*0000*/ 	.word	0x00000000
	.align		4
        /*0004*/ 	.word	0xffffffff
	.align		4
        /*0008*/ 	.word	0x00000000
	.align		4
        /*000c*/ 	.word	0xfffffffe
	.align		4
        /*0010*/ 	.word	0x00000000
	.align		4
        /*0014*/ 	.word	0xfffffffd
	.align		4
        /*0018*/ 	.word	0x00000000
	.align		4
        /*001c*/ 	.word	0xfffffffc


//--------------------- .text.default_function_kernel --------------------------
	.section	.text.default_function_kernel,"ax",@progbits
	.align	128
        .global         default_function_kernel
        .type           default_function_kernel,@function
        .size           default_function_kernel,(.L_x_1 - default_function_kernel)
        .other          default_function_kernel,@"STO_CUDA_ENTRY STV_DEFAULT"
default_function_kernel:
.text.default_function_kernel:
[----:B------:R-:W-:Y:S01]  /*0000*/  LDC R1, c[0x0][0x37c] ;  /* 0x0000df00ff017b82 */ /* 0x000fe20000000800 */
[----:B------:R-:W0:Y:S07]  /*0010*/  S2R R7, SR_TID.X ;  /* 0x0000000000077919 */ /* 0x000e2e0000002100 */
[----:B------:R-:W1:Y:S08]  /*0020*/  S2UR UR4, SR_CTAID.X ;  /* 0x00000000000479c3 */ /* 0x000e700000002500 */
[----:B------:R-:W2:Y:S01]  /*0030*/  LDC.64 R2, c[0x0][0x388] ;  /* 0x0000e200ff027b82 */ /* 0x000ea20000000a00 */
[----:B-1----:R-:W-:-:S02]  /*0040*/  USHF.L.U32 UR5, UR4, 0x5, URZ ;  /* 0x0000000504057899 */ /* 0x002fc400080006ff */
[----:B------:R-:W-:Y:S01]  /*0050*/  USHF.L.U32 UR4, UR4, 0x3, URZ ;  /* 0x0000000304047899 */ /* 0x000fe200080006ff */
[----:B0-----:R-:W-:-:S03]  /*0060*/  SHF.R.U32.HI R0, RZ, 0x2, R7 ;  /* 0x00000002ff007819 */ /* 0x001fc60000011607 */
[----:B------:R-:W-:Y:S02]  /*0070*/  LOP3.LUT R7, R7, UR5, RZ, 0xfc, !PT ;  /* 0x0000000507077c12 */ /* 0x000fe4000f8efcff */
[----:B------:R-:W-:-:S05]  /*0080*/  LOP3.LUT R4, R0, UR4, RZ, 0xfc, !PT ;  /* 0x0000000400047c12 */ /* 0x000fca000f8efcff */
[----:B------:R-:W0:Y:S01]  /*0090*/  LDCU.64 UR4, c[0x0][0x358] ;  /* 0x00006b00ff0477ac */ /* 0x000e220008000a00 */
[----:B------:R-:W-:-:S04]  /*00a0*/  IMAD.HI.U32 R0, R7, 0x30c30c31, RZ ;  /* 0x30c30c3107007827 */ /* 0x000fc800078e00ff */
[----:B------:R-:W-:Y:S01]  /*00b0*/  IMAD.HI.U32 R4, R4, 0x30c30c31, RZ ;  /* 0x30c30c3104047827 */ /* 0x000fe200078e00ff */
[----:B------:R-:W-:-:S04]  /*00c0*/  SHF.R.U32.HI R0, RZ, 0x4, R0 ;  /* 0x00000004ff007819 */ /* 0x000fc80000011600 */
[----:B------:R-:W-:Y:S01]  /*00d0*/  SHF.R.U32.HI R5, RZ, 0x2, R4 ;  /* 0x00000002ff057819 */ /* 0x000fe20000011604 */
[----:B------:R-:W-:-:S04]  /*00e0*/  IMAD R0, R0, -0x54, R7 ;  /* 0xffffffac00007824 */ /* 0x000fc800078e0207 */
[----:B------:R-:W-:-:S05]  /*00f0*/  IMAD R0, R5, -0x54, R0 ;  /* 0xffffffac05007824 */ /* 0x000fca00078e0200 */
[----:B------:R-:W-:-:S05]  /*0100*/  IADD3 R5, PT, PT, R0, 0x24c, RZ ;  /* 0x0000024c00057810 */ /* 0x000fca0007ffe0ff */
[----:B--2---:R-:W-:Y:S02]  /*0110*/  IMAD.WIDE R2, R5, 0x4, R2 ;  /* 0x0000000405027825 */ /* 0x004fe400078e0202 */
[----:B------:R-:W1:Y:S04]  /*0120*/  LDC.64 R4, c[0x0][0x380] ;  /* 0x0000e000ff047b82 */ /* 0x000e680000000a00 */
[----:B0-----:R-:W2:Y:S01]  /*0130*/  LDG.E.CONSTANT R3, desc[UR4][R2.64] ;  /* 0x0000000402037981 */ /* 0x001ea2000c1e9900 */
[----:B-1----:R-:W-:-:S05]  /*0140*/  IMAD.WIDE.U32 R4, R7, 0x4, R4 ;  /* 0x0000000407047825 */ /* 0x002fca00078e0004 */
[----:B--2---:R-:W-:Y:S01]  /*0150*/  STG.E desc[UR4][R4.64], R3 ;  /* 0x0000000304007986 */ /* 0x004fe2000c101904 */
[----:B------:R-:W-:Y:S05]  /*0160*/  EXIT ;  /* 0x000000000000794d */ /* 0x000fea0003800000 */
.L_x_0:
[----:B------:R-:W-:-:S00]  /*0170*/  BRA `(.L_x_0) ;  /* 0xfffffffc00fc7947 */ /* 0x000fc0000383ffff */
[----:B------:R-:W-:-:S00]  /*0180*/  NOP ;  /* 0x0000000000007918 */ /* 0x000fc00000000000 */
[----:B------:R-:W-:-:S00]  /*0190*/  NOP ;  /* 0x0000000000007918 */ /* 0x000fc00000000000 */
[----:B------:R-:W-:-:S00]  /*01a0*/  NOP ;  /* 0x0000000000007918 */ /* 0x000fc00000000000 */
[----:B------:R-:W-:-:S00]  /*01b0*/  NOP ;  /* 0x0000000000007918 */ /* 0x000fc00000000000 */
[----:B------:R-:W-:-:S00]  /*01c0*/  NOP ;  /* 0x0000000000007918 */ /* 0x000fc00000000000 */
[----:B------:R-:W-:-:S00]  /*01d0*/  NOP ;  /* 0x0000000000007918 */ /* 0x000fc00000000000 */
[----:B------:R-:W-:-:S00]  /*01e0*/  NOP ;  /* 0x0000000000007918 */ /* 0x000fc00000000000 */
[----:B------:R-:W-:-:S00]  /*01f0*/  NOP ;  /* 0x0000000000007918 */ /* 0x000fc00000000000 */
.L_x_1:


//--------------------- .nv.shared.reserved.0     --------------------------
	.section	.nv.shared.reserved.0,"aw",@nobits
	.weak		__nv_reservedSMEM_offset_0_alias
	.size		__nv_reservedSMEM_offset_0_alias, 0, 64
	.other		__nv_reservedSMEM_offset_0_alias,@"STO_CUDA_RESERVED_SHARED STV_DEFAULT"
__nv_reservedSMEM_offset_0_alias:
	.zero		0
	.zero		64


//--------------------- .nv.constant0.default_function_kernel --------------------------
	.section	.nv.constant0.default_function_kernel,"a",@progbits
	.sectionflags	@""
	.align	4
.nv.constant0.default_function_kernel:
	.zero		912


//--------------------- SYMBOLS --------------------------

	.type		.nv.reservedSmem.offset0,@object
	.size		.nv.reservedSmem.offset0,0x4
